//
// Generated by NVIDIA NVVM Compiler
//
// Compiler Build ID: CL-36424714
// Cuda compilation tools, release 13.0, V13.0.88
// Based on NVVM 20.0.0
//

.version 9.0
.target sm_100
.address_size 64

	// .globl	_Z8mykernelv

.visible .entry _Z8mykernelv()
{


	ret;

}


// ===== COMPILED SASS (sm_100) =====

	.target	sm_100

	.elftype	@"ET_EXEC"


//--------------------- .note.nv.tkinfo           --------------------------
	.section	.note.nv.tkinfo,"",@"SHT_NOTE"
	.sectionflags	@"SHF_NOTE_NV_TKINFO"
	.tkinfo
        /*0018*/ 	.word	0x00000002
        /*0030*/ 	.string	""
        /*0030*/ 	.string	"ptxas"
        /*0030*/ 	.string	"Cuda compilation tools, release 13.0, V13.0.88"
        /*0030*/ 	.string	"Build cuda_13.0.r13.0/compiler.36424714_0"
        /*0030*/ 	.string	"-arch sm_100 -m 64 "



//--------------------- .note.nv.cuinfo           --------------------------
	.section	.note.nv.cuinfo,"",@"SHT_NOTE"
	.sectionflags	@"SHF_NOTE_NV_CUINFO"
        /*0018*/ 	.short	0x0002
        /*001a*/ 	.short	0x0064
        /*001c*/ 	.short	0x0082
	.zero		2


//--------------------- .nv.info                  --------------------------
	.section	.nv.info,"",@"SHT_CUDA_INFO"
	.align	4


	//----- nvinfo : EIATTR_REGCOUNT
	.align		4
        /*0000*/ 	.byte	0x04, 0x2f
        /*0002*/ 	.short	(.L_1 - .L_0)
	.align		4
.L_0:
        /*0004*/ 	.word	index@(_Z8mykernelv)
        /*0008*/ 	.word	0x00000004


	//----- nvinfo : EIATTR_FRAME_SIZE
	.align		4
.L_1:
        /*000c*/ 	.byte	0x04, 0x11
        /*000e*/ 	.short	(.L_3 - .L_2)
	.align		4
.L_2:
        /*0010*/ 	.word	index@(_Z8mykernelv)
        /*0014*/ 	.word	0x00000000


	//----- nvinfo : EIATTR_MIN_STACK_SIZE
	.align		4
.L_3:
        /*0018*/ 	.byte	0x04, 0x12
        /*001a*/ 	.short	(.L_5 - .L_4)
	.align		4
.L_4:
        /*001c*/ 	.word	index@(_Z8mykernelv)
        /*0020*/ 	.word	0x00000000
.L_5:


//--------------------- .nv.compat                --------------------------
	.section	.nv.compat,"",@"SHT_CUDA_COMPAT_INFO"
	.align	4
        /*0000*/ 	.byte	0x02, 0x09, 0x00, 0x00, 0x02, 0x02, 0x01, 0x00, 0x02, 0x05, 0x05, 0x00, 0x03, 0x07, 0x01, 0x01
        /*0010*/ 	.byte	0x02, 0x03, 0x00, 0x00, 0x02, 0x06, 0x01, 0x00, 0x04, 0x0b, 0x08, 0x00, 0x09, 0x00, 0x00, 0x00
        /*0020*/ 	.byte	0x00, 0x00, 0x00, 0x00


//--------------------- .nv.info._Z8mykernelv     --------------------------
	.section	.nv.info._Z8mykernelv,"",@"SHT_CUDA_INFO"
	.sectionflags	@""
	.align	4


	//----- nvinfo : EIATTR_CUDA_API_VERSION
	.align		4
        /*0000*/ 	.byte	0x04, 0x37
        /*0002*/ 	.short	(.L_7 - .L_6)
.L_6:
        /*0004*/ 	.word	0x00000082


	//----- nvinfo : EIATTR_SPARSE_MMA_MASK
	.align		4
.L_7:
        /*0008*/ 	.byte	0x03, 0x50
        /*000a*/ 	.short	0x0000


	//----- nvinfo : EIATTR_MAXREG_COUNT
	.align		4
        /*000c*/ 	.byte	0x03, 0x1b
        /*000e*/ 	.short	0x00ff


	//----- nvinfo : EIATTR_MERCURY_ISA_VERSION
	.align		4
        /*0010*/ 	.byte	0x03, 0x5f
        /*0012*/ 	.short	0x0101


	//----- nvinfo : EIATTR_VRC_CTA_INIT_COUNT
	.align		4
        /*0014*/ 	.byte	0x02, 0x4a
	.zero		1
	.zero		1


	//----- nvinfo : EIATTR_EXIT_INSTR_OFFSETS
	.align		4
        /*0018*/ 	.byte	0x04, 0x1c
        /*001a*/ 	.short	(.L_9 - .L_8)


	//   ....[0]....
.L_8:
        /*001c*/ 	.word	0x00000010


	//----- nvinfo : EIATTR_SW_WAR
	.align		4
.L_9:
        /*0020*/ 	.byte	0x04, 0x36
        /*0022*/ 	.short	(.L_11 - .L_10)
.L_10:
        /*0024*/ 	.word	0x00000008
.L_11:


//--------------------- .nv.callgraph             --------------------------
	.section	.nv.callgraph,"",@"SHT_CUDA_CALLGRAPH"
	.align	4
	.sectionentsize	8
	.align		4
        /*0000*/ 	.word	0x00000000
	.align		4
        /*0004*/ 	.word	0xffffffff
	.align		4
        /*0008*/ 	.word	0x00000000
	.align		4
        /*000c*/ 	.word	0xfffffffe
	.align		4
        /*0010*/ 	.word	0x00000000
	.align		4
        /*0014*/ 	.word	0xfffffffd
	.align		4
        /*0018*/ 	.word	0x00000000
	.align		4
        /*001c*/ 	.word	0xfffffffc


//--------------------- .text._Z8mykernelv        --------------------------
	.section	.text._Z8mykernelv,"ax",@progbits
	.align	128
        .global         _Z8mykernelv
        .type           _Z8mykernelv,@function
        .size           _Z8mykernelv,(.L_x_1 - _Z8mykernelv)
        .other          _Z8mykernelv,@"STO_CUDA_ENTRY STV_DEFAULT"
_Z8mykernelv:
.text._Z8mykernelv:
[----:B------:R-:W-:Y:S01]  /*0000*/  LDC R1, c[0x0][0x37c] ;  /* 0x0000df00ff017b82 */ /* 0x000fe20000000800 */
[----:B------:R-:W-:Y:S05]  /*0010*/  EXIT ;  /* 0x000000000000794d */ /* 0x000fea0003800000 */
.L_x_0:
[----:B------:R-:W-:-:S00]  /*0020*/  BRA `(.L_x_0) ;  /* 0xfffffffc00fc7947 */ /* 0x000fc0000383ffff */
[----:B------:R-:W-:-:S00]  /*0030*/  NOP ;  /* 0x0000000000007918 */ /* 0x000fc00000000000 */
        /* <DEDUP_REMOVED lines=12> */
.L_x_1:


//--------------------- .nv.shared.reserved.0     --------------------------
	.section	.nv.shared.reserved.0,"aw",@nobits
	.weak		__nv_reservedSMEM_offset_0_alias
	.size		__nv_reservedSMEM_offset_0_alias, 0, 64
	.other		__nv_reservedSMEM_offset_0_alias,@"STO_CUDA_RESERVED_SHARED STV_DEFAULT"
__nv_reservedSMEM_offset_0_alias:
	.zero		0
	.zero		64


//--------------------- .nv.constant0._Z8mykernelv --------------------------
	.section	.nv.constant0._Z8mykernelv,"a",@progbits
	.sectionflags	@""
	.align	4
.nv.constant0._Z8mykernelv:
	.zero		896


//--------------------- SYMBOLS --------------------------

	.type		.nv.reservedSmem.offset0,@object
	.size		.nv.reservedSmem.offset0,0x4
